	.headerflags	@"EF_CUDA_TEXMODE_UNIFIED EF_CUDA_64BIT_ADDRESS EF_CUDA_ACCELERATORS EF_CUDA_SM90 EF_CUDA_VIRTUAL_SM(EF_CUDA_SM90)"
	.elftype	@"ET_EXEC"


//--------------------- .nv.info                  --------------------------
	.section	.nv.info,"",@"SHT_CUDA_INFO"
	.align	4


	//----- nvinfo : EIATTR_REGCOUNT
	.align		4
        /*0000*/ 	.byte	0x04, 0x2f
        /*0002*/ 	.short	(.L_3 - .L_2)
	.align		4
.L_2:
        /*0004*/ 	.word	index@(triton_poi_fused__native_batch_norm_legit_no_training_relu_29)
        /*0008*/ 	.word	0x00000020


	//----- nvinfo : EIATTR_MIN_STACK_SIZE
	.align		4
.L_3:
        /*000c*/ 	.byte	0x04, 0x12
        /*000e*/ 	.short	(.L_5 - .L_4)
	.align		4
.L_4:
        /*0010*/ 	.word	index@(triton_poi_fused__native_batch_norm_legit_no_training_relu_29)
        /*0014*/ 	.word	0x00000000


	//----- nvinfo : EIATTR_FRAME_SIZE
	.align		4
.L_5:
        /*0018*/ 	.byte	0x04, 0x11
        /*001a*/ 	.short	(.L_7 - .L_6)
	.align		4
.L_6:
        /*001c*/ 	.word	index@(triton_poi_fused__native_batch_norm_legit_no_training_relu_29)
        /*0020*/ 	.word	0x00000000


	//----- nvinfo : EIATTR_MIN_STACK_SIZE
	.align		4
.L_7:
        /*0024*/ 	.byte	0x04, 0x12
        /*0026*/ 	.short	(.L_9 - .L_8)
	.align		4
.L_8:
        /*0028*/ 	.word	index@(triton_poi_fused__native_batch_norm_legit_no_training_relu_29)
        /*002c*/ 	.word	0x00000000
.L_9:


//--------------------- .nv.info.triton_poi_fused__native_batch_norm_legit_no_training_relu_29 --------------------------
	.section	.nv.info.triton_poi_fused__native_batch_norm_legit_no_training_relu_29,"",@"SHT_CUDA_INFO"
	.sectionflags	@""
	.align	4


	//----- nvinfo : EIATTR_CUDA_API_VERSION
	.align		4
        /*0000*/ 	.byte	0x04, 0x37
        /*0002*/ 	.short	(.L_11 - .L_10)
.L_10:
        /*0004*/ 	.word	0x0000007c


	//----- nvinfo : EIATTR_KPARAM_INFO
	.align		4
.L_11:
        /*0008*/ 	.byte	0x04, 0x17
        /*000a*/ 	.short	(.L_13 - .L_12)
.L_12:
        /*000c*/ 	.word	0x00000000
        /*0010*/ 	.short	0x0007
        /*0012*/ 	.short	0x0034
        /*0014*/ 	.byte	0x00, 0xf0, 0x11, 0x00


	//----- nvinfo : EIATTR_KPARAM_INFO
	.align		4
.L_13:
        /*0018*/ 	.byte	0x04, 0x17
        /*001a*/ 	.short	(.L_15 - .L_14)
.L_14:
        /*001c*/ 	.word	0x00000000
        /*0020*/ 	.short	0x0006
        /*0022*/ 	.short	0x0030
        /*0024*/ 	.byte	0x00, 0xf0, 0x11, 0x00


	//----- nvinfo : EIATTR_KPARAM_INFO
	.align		4
.L_15:
        /*0028*/ 	.byte	0x04, 0x17
        /*002a*/ 	.short	(.L_17 - .L_16)
.L_16:
        /*002c*/ 	.word	0x00000000
        /*0030*/ 	.short	0x0005
        /*0032*/ 	.short	0x0028
        /*0034*/ 	.byte	0x00, 0xf4, 0x21, 0x00


	//----- nvinfo : EIATTR_KPARAM_INFO
	.align		4
.L_17:
        /*0038*/ 	.byte	0x04, 0x17
        /*003a*/ 	.short	(.L_19 - .L_18)
.L_18:
        /*003c*/ 	.word	0x00000000
        /*0040*/ 	.short	0x0004
        /*0042*/ 	.short	0x0020
        /*0044*/ 	.byte	0x00, 0xf4, 0x21, 0x00


	//----- nvinfo : EIATTR_KPARAM_INFO
	.align		4
.L_19:
        /*0048*/ 	.byte	0x04, 0x17
        /*004a*/ 	.short	(.L_21 - .L_20)
.L_20:
        /*004c*/ 	.word	0x00000000
        /*0050*/ 	.short	0x0003
        /*0052*/ 	.short	0x0018
        /*0054*/ 	.byte	0x00, 0xf4, 0x21, 0x00


	//----- nvinfo : EIATTR_KPARAM_INFO
	.align		4
.L_21:
        /*0058*/ 	.byte	0x04, 0x17
        /*005a*/ 	.short	(.L_23 - .L_22)
.L_22:
        /*005c*/ 	.word	0x00000000
        /*0060*/ 	.short	0x0002
        /*0062*/ 	.short	0x0010
        /*0064*/ 	.byte	0x00, 0xf4, 0x21, 0x00


	//----- nvinfo : EIATTR_KPARAM_INFO
	.align		4
.L_23:
        /*0068*/ 	.byte	0x04, 0x17
        /*006a*/ 	.short	(.L_25 - .L_24)
.L_24:
        /*006c*/ 	.word	0x00000000
        /*0070*/ 	.short	0x0001
        /*0072*/ 	.short	0x0008
        /*0074*/ 	.byte	0x00, 0xf4, 0x21, 0x00


	//----- nvinfo : EIATTR_KPARAM_INFO
	.align		4
.L_25:
        /*0078*/ 	.byte	0x04, 0x17
        /*007a*/ 	.short	(.L_27 - .L_26)
.L_26:
        /*007c*/ 	.word	0x00000000
        /*0080*/ 	.short	0x0000
        /*0082*/ 	.short	0x0000
        /*0084*/ 	.byte	0x00, 0xf4, 0x21, 0x00


	//----- nvinfo : EIATTR_SPARSE_MMA_MASK
	.align		4
.L_27:
        /*0088*/ 	.byte	0x03, 0x50
        /*008a*/ 	.short	0x0000


	//----- nvinfo : EIATTR_MAXREG_COUNT
	.align		4
        /*008c*/ 	.byte	0x03, 0x1b
        /*008e*/ 	.short	0x00ff


	//----- nvinfo : EIATTR_EXIT_INSTR_OFFSETS
	.align		4
        /*0090*/ 	.byte	0x04, 0x1c
        /*0092*/ 	.short	(.L_29 - .L_28)


	//   ....[0]....
.L_28:
        /*0094*/ 	.word	0x00001230


	//   ....[1]....
        /*0098*/ 	.word	0x000012e0


	//----- nvinfo : EIATTR_REQNTID
	.align		4
.L_29:
        /*009c*/ 	.byte	0x04, 0x10
        /*009e*/ 	.short	(.L_31 - .L_30)
.L_30:
        /*00a0*/ 	.word	0x00000100
        /*00a4*/ 	.word	0x00000001
        /*00a8*/ 	.word	0x00000001


	//----- nvinfo : EIATTR_CBANK_PARAM_SIZE
	.align		4
.L_31:
        /*00ac*/ 	.byte	0x03, 0x19
        /*00ae*/ 	.short	0x0038


	//----- nvinfo : EIATTR_PARAM_CBANK
	.align		4
        /*00b0*/ 	.byte	0x04, 0x0a
        /*00b2*/ 	.short	(.L_33 - .L_32)
	.align		4
.L_32:
        /*00b4*/ 	.word	index@(.nv.constant0.triton_poi_fused__native_batch_norm_legit_no_training_relu_29)
        /*00b8*/ 	.short	0x0210
        /*00ba*/ 	.short	0x0038


	//----- nvinfo : EIATTR_SW_WAR
	.align		4
.L_33:
        /*00bc*/ 	.byte	0x04, 0x36
        /*00be*/ 	.short	(.L_35 - .L_34)
.L_34:
        /*00c0*/ 	.word	0x00000008
.L_35:


//--------------------- .nv.callgraph             --------------------------
	.section	.nv.callgraph,"",@"SHT_CUDA_CALLGRAPH"
	.align	4
	.sectionentsize	8
	.align		4
        /*0000*/ 	.word	0x00000000
	.align		4
        /*0004*/ 	.word	0xffffffff
	.align		4
        /*0008*/ 	.word	0x00000000
	.align		4
        /*000c*/ 	.word	0xfffffffe
	.align		4
        /*0010*/ 	.word	0x00000000
	.align		4
        /*0014*/ 	.word	0xfffffffd
	.align		4
        /*0018*/ 	.word	0x00000000
	.align		4
        /*001c*/ 	.word	0xfffffffc


//--------------------- .nv.constant4             --------------------------
	.section	.nv.constant4,"a",@progbits
	.align	8
	.align		8
.nv.constant4:
        /*0000*/ 	.dword	_$_str
	.align		8
        /*0008*/ 	.dword	_$_str_$_2


//--------------------- .text.triton_poi_fused__native_batch_norm_legit_no_training_relu_29 --------------------------
	.section	.text.triton_poi_fused__native_batch_norm_legit_no_training_relu_29,"ax",@progbits
	.sectionflags	@"SHF_BARRIERS=1"
	.align	128
        .global         triton_poi_fused__native_batch_norm_legit_no_training_relu_29
        .type           triton_poi_fused__native_batch_norm_legit_no_training_relu_29,@function
        .size           triton_poi_fused__native_batch_norm_legit_no_training_relu_29,(.L_x_1 - triton_poi_fused__native_batch_norm_legit_no_training_relu_29)
        .other          triton_poi_fused__native_batch_norm_legit_no_training_relu_29,@"STO_CUDA_ENTRY STV_DEFAULT"
triton_poi_fused__native_batch_norm_legit_no_training_relu_29:
.text.triton_poi_fused__native_batch_norm_legit_no_training_relu_29:
[----:B------:R-:W0:Y:S02]  /*0000*/  LDC R1, c[0x0][0x28] ;  /* 0x00000a00ff017b82 */ /* 0x000e240000000800 */
[----:B------:R-:W1:Y:S01]  /*0010*/  S2R R0, SR_CTAID.Y ;  /* 0x0000000000007919 */ /* 0x000e620000002600 */
[----:B------:R-:W2:Y:S01]  /*0020*/  LDC.64 R26, c[0x0][0x210] ;  /* 0x00008400ff1a7b82 */ /* 0x000ea20000000a00 */
[----:B------:R-:W-:Y:S02]  /*0030*/  CS2R R8, SRZ ;  /* 0x0000000000087805 */ /* 0x000fe4000001ff00 */
[----:B------:R-:W-:Y:S01]  /*0040*/  CS2R R10, SRZ ;  /* 0x00000000000a7805 */ /* 0x000fe2000001ff00 */
[----:B------:R-:W3:Y:S01]  /*0050*/  S2R R3, SR_TID.X ;  /* 0x0000000000037919 */ /* 0x000ee20000002100 */
[----:B------:R-:W-:Y:S01]  /*0060*/  ULDC.64 UR6, c[0x0][0x208] ;  /* 0x0000820000067ab9 */ /* 0x000fe20000000a00 */
[----:B------:R-:W4:Y:S02]  /*0070*/  S2R R28, SR_CTAID.X ;  /* 0x00000000001c7919 */ /* 0x000f240000002500 */
[----:B------:R-:W5:Y:S01]  /*0080*/  LDC.64 R20, c[0x0][0x218] ;  /* 0x00008600ff147b82 */ /* 0x000f620000000a00 */
[----:B-1----:R-:W-:Y:S01]  /*0090*/  IMAD.SHL.U32 R25, R0, 0x10, RZ ;  /* 0x0000001000197824 */ /* 0x002fe200078e00ff */
[----:B------:R-:W-:Y:S01]  /*00a0*/  SHF.R.S32.HI R0, RZ, 0x1b, R0 ;  /* 0x0000001bff007819 */ /* 0x000fe20000011400 */
[----:B---3--:R-:W-:-:S03]  /*00b0*/  IMAD.SHL.U32 R2, R3, 0x4, RZ ;  /* 0x0000000403027824 */ /* 0x008fc600078e00ff */
[----:B------:R-:W-:Y:S02]  /*00c0*/  SGXT R0, R0, 0x1 ;  /* 0x000000010000781a */ /* 0x000fe40000000200 */
[--C-:B------:R-:W-:Y:S02]  /*00d0*/  SHF.R.U32.HI R24, RZ, 0x6, R3.reuse ;  /* 0x00000006ff187819 */ /* 0x100fe40000011603 */
[----:B------:R-:W-:Y:S02]  /*00e0*/  LOP3.LUT R29, R25, 0xc, R2, 0xf8, !PT ;  /* 0x0000000c191d7812 */ /* 0x000fe400078ef802 */
[----:B------:R-:W-:Y:S02]  /*00f0*/  SHF.R.U32.HI R5, RZ, 0x2, R3 ;  /* 0x00000002ff057819 */ /* 0x000fe40000011603 */
[----:B------:R-:W-:Y:S02]  /*0100*/  LEA.HI R4, R0, R29, RZ, 0x8 ;  /* 0x0000001d00047211 */ /* 0x000fe400078f40ff */
[----:B------:R-:W-:-:S02]  /*0110*/  SGXT.U32 R24, R24, 0x2 ;  /* 0x000000021818781a */ /* 0x000fc40000000000 */
[----:B------:R-:W-:Y:S02]  /*0120*/  SGXT.U32 R5, R5, 0x6 ;  /* 0x000000060505781a */ /* 0x000fe40000000000 */
[C---:B------:R-:W-:Y:S01]  /*0130*/  LOP3.LUT R6, R4.reuse, 0xffffff00, RZ, 0xc0, !PT ;  /* 0xffffff0004067812 */ /* 0x040fe200078ec0ff */
[----:B------:R-:W-:Y:S01]  /*0140*/  IMAD.SHL.U32 R4, R4, 0x100, RZ ;  /* 0x0000010004047824 */ /* 0x000fe200078e00ff */
[----:B----4-:R-:W-:Y:S02]  /*0150*/  PRMT R5, R5, 0x6540, R28 ;  /* 0x0000654005057816 */ /* 0x010fe4000000001c */
[----:B------:R-:W-:Y:S01]  /*0160*/  LOP3.LUT R3, R24, R25, RZ, 0xfc, !PT ;  /* 0x0000001918037212 */ /* 0x000fe200078efcff */
[----:B------:R-:W-:Y:S01]  /*0170*/  IMAD.IADD R29, R29, 0x1, -R6 ;  /* 0x000000011d1d7824 */ /* 0x000fe200078e0a06 */
[----:B------:R-:W1:Y:S01]  /*0180*/  LDC.64 R24, c[0x0][0x220] ;  /* 0x00008800ff187b82 */ /* 0x000e620000000a00 */
[----:B------:R-:W-:Y:S02]  /*0190*/  LOP3.LUT R6, R4, 0xffff0000, RZ, 0xc0, !PT ;  /* 0xffff000004067812 */ /* 0x000fe400078ec0ff */
[----:B------:R-:W-:-:S02]  /*01a0*/  LOP3.LUT R4, R5, 0x40, RZ, 0xfc, !PT ;  /* 0x0000004005047812 */ /* 0x000fc400078efcff */
[----:B------:R-:W-:Y:S01]  /*01b0*/  ISETP.GE.AND P0, PT, R5, 0x100, PT ;  /* 0x000001000500780c */ /* 0x000fe20003f06270 */
[----:B------:R-:W-:Y:S01]  /*01c0*/  IMAD.IADD R6, R29, 0x1, R6 ;  /* 0x000000011d067824 */ /* 0x000fe200078e0206 */
[C---:B------:R-:W-:Y:S02]  /*01d0*/  ISETP.GE.AND P1, PT, R4.reuse, 0x100, PT ;  /* 0x000001000400780c */ /* 0x040fe40003f26270 */
[C---:B------:R-:W-:Y:S01]  /*01e0*/  LOP3.LUT R16, R5.reuse, 0x80, RZ, 0xfc, !PT ;  /* 0x0000008005107812 */ /* 0x040fe200078efcff */
[--C-:B------:R-:W-:Y:S01]  /*01f0*/  IMAD R23, R4, 0x100, R6.reuse ;  /* 0x0000010004177824 */ /* 0x100fe200078e0206 */
[C---:B------:R-:W-:Y:S01]  /*0200*/  LOP3.LUT R17, R5.reuse, 0xc0, RZ, 0xfc, !PT ;  /* 0x000000c005117812 */ /* 0x040fe200078efcff */
[--C-:B------:R-:W-:Y:S01]  /*0210*/  IMAD R19, R5, 0x100, R6.reuse ;  /* 0x0000010005137824 */ /* 0x100fe200078e0206 */
[C---:B------:R-:W-:Y:S01]  /*0220*/  ISETP.GE.AND P2, PT, R16.reuse, 0x100, PT ;  /* 0x000001001000780c */ /* 0x040fe20003f46270 */
[--C-:B------:R-:W-:Y:S01]  /*0230*/  IMAD R16, R16, 0x100, R6.reuse ;  /* 0x0000010010107824 */ /* 0x100fe200078e0206 */
[C---:B------:R-:W-:Y:S01]  /*0240*/  ISETP.GE.AND P3, PT, R17.reuse, 0x100, PT ;  /* 0x000001001100780c */ /* 0x040fe20003f66270 */
[----:B------:R-:W-:Y:S01]  /*0250*/  IMAD R17, R17, 0x100, R6 ;  /* 0x0000010011117824 */ /* 0x000fe200078e0206 */
[----:B------:R-:W-:Y:S01]  /*0260*/  CS2R R4, SRZ ;  /* 0x0000000000047805 */ /* 0x000fe2000001ff00 */
[----:B--2---:R-:W-:Y:S01]  /*0270*/  IMAD.WIDE R22, R23, 0x4, R26 ;  /* 0x0000000417167825 */ /* 0x004fe200078e021a */
[----:B------:R-:W-:-:S03]  /*0280*/  CS2R R6, SRZ ;  /* 0x0000000000067805 */ /* 0x000fc6000001ff00 */
[----:B------:R-:W-:Y:S01]  /*0290*/  IMAD.WIDE R18, R19, 0x4, R26 ;  /* 0x0000000413127825 */ /* 0x000fe200078e021a */
[----:B------:R2:W3:Y:S01]  /*02a0*/  @!P1 LDG.E.EL.128 R8, desc[UR6][R22.64] ;  /* 0x0000000616089981 */ /* 0x0004e2000c2e1d00 */
[----:B------:R-:W-:Y:S02]  /*02b0*/  CS2R R12, SRZ ;  /* 0x00000000000c7805 */ /* 0x000fe4000001ff00 */
[----:B------:R-:W-:Y:S01]  /*02c0*/  CS2R R14, SRZ ;  /* 0x00000000000e7805 */ /* 0x000fe2000001ff00 */
[C---:B-----5:R-:W-:Y:S01]  /*02d0*/  IMAD.WIDE R20, R29.reuse, 0x4, R20 ;  /* 0x000000041d147825 */ /* 0x060fe200078e0214 */
[----:B------:R4:W5:Y:S03]  /*02e0*/  @!P0 LDG.E.EL.128 R4, desc[UR6][R18.64] ;  /* 0x0000000612048981 */ /* 0x000966000c2e1d00 */
[----:B-1----:R-:W-:-:S04]  /*02f0*/  IMAD.WIDE R24, R29, 0x4, R24 ;  /* 0x000000041d187825 */ /* 0x002fc800078e0218 */
[----:B--2---:R-:W-:Y:S01]  /*0300*/  IMAD.WIDE R22, R16, 0x4, R26 ;  /* 0x0000000410167825 */ /* 0x004fe200078e021a */
[----:B----4-:R-:W-:-:S03]  /*0310*/  CS2R R18, SRZ ;  /* 0x0000000000127805 */ /* 0x010fc6000001ff00 */
[----:B------:R-:W-:Y:S01]  /*0320*/  IMAD.WIDE R26, R17, 0x4, R26 ;  /* 0x00000004111a7825 */ /* 0x000fe200078e021a */
[----:B------:R-:W-:Y:S01]  /*0330*/  CS2R R16, SRZ ;  /* 0x0000000000107805 */ /* 0x000fe2000001ff00 */
[----:B------:R-:W2:Y:S05]  /*0340*/  @!P2 LDG.E.EL.128 R12, desc[UR6][R22.64] ;  /* 0x00000006160ca981 */ /* 0x000eaa000c2e1d00 */
[----:B------:R-:W4:Y:S04]  /*0350*/  @!P3 LDG.E.EL.128 R16, desc[UR6][R26.64] ;  /* 0x000000061a10b981 */ /* 0x000f28000c2e1d00 */
[----:B------:R-:W5:Y:S04]  /*0360*/  LDG.E.EL.128 R20, desc[UR6][R20.64] ;  /* 0x0000000614147981 */ /* 0x000f68000c2e1d00 */
[----:B------:R-:W4:Y:S01]  /*0370*/  LDG.E.EL.128 R24, desc[UR6][R24.64] ;  /* 0x0000000618187981 */ /* 0x000f22000c2e1d00 */
[C---:B-----5:R-:W-:Y:S01]  /*0380*/  FADD R5, -R21.reuse, R5 ;  /* 0x0000000515057221 */ /* 0x060fe20000000100 */
[C---:B---3--:R-:W-:Y:S01]  /*0390*/  FADD R9, -R21.reuse, R9 ;  /* 0x0000000915097221 */ /* 0x048fe20000000100 */
[C---:B--2---:R-:W-:Y:S01]  /*03a0*/  FADD R13, -R21.reuse, R13 ;  /* 0x0000000d150d7221 */ /* 0x044fe20000000100 */
[----:B----4-:R-:W-:Y:S01]  /*03b0*/  FADD R17, -R21, R17 ;  /* 0x0000001115117221 */ /* 0x010fe20000000100 */
[----:B------:R-:W-:Y:S01]  /*03c0*/  FADD R21, R25, 9.9999997473787516356e-06 ;  /* 0x3727c5ac19157421 */ /* 0x000fe20000000000 */
[C---:B------:R-:W-:Y:S01]  /*03d0*/  FADD R4, -R20.reuse, R4 ;  /* 0x0000000414047221 */ /* 0x040fe20000000100 */
[C---:B------:R-:W-:Y:S01]  /*03e0*/  FADD R8, -R20.reuse, R8 ;  /* 0x0000000814087221 */ /* 0x040fe20000000100 */
[C---:B------:R-:W-:Y:S01]  /*03f0*/  FADD R12, -R20.reuse, R12 ;  /* 0x0000000c140c7221 */ /* 0x040fe20000000100 */
[----:B------:R-:W-:-:S02]  /*0400*/  FADD R16, -R20, R16 ;  /* 0x0000001014107221 */ /* 0x000fc40000000100 */
[----:B------:R-:W1:Y:S01]  /*0410*/  MUFU.SQRT R20, R21 ;  /* 0x0000001500147308 */ /* 0x000e620000002000 */
[C---:B------:R-:W-:Y:S01]  /*0420*/  FADD R6, -R22.reuse, R6 ;  /* 0x0000000616067221 */ /* 0x040fe20000000100 */
[C---:B------:R-:W-:Y:S01]  /*0430*/  FADD R10, -R22.reuse, R10 ;  /* 0x0000000a160a7221 */ /* 0x040fe20000000100 */
[C---:B------:R-:W-:Y:S01]  /*0440*/  FADD R14, -R22.reuse, R14 ;  /* 0x0000000e160e7221 */ /* 0x040fe20000000100 */
[----:B------:R-:W-:Y:S01]  /*0450*/  FADD R18, -R22, R18 ;  /* 0x0000001216127221 */ /* 0x000fe20000000100 */
[----:B------:R-:W-:-:S04]  /*0460*/  FADD R22, R26, 9.9999997473787516356e-06 ;  /* 0x3727c5ac1a167421 */ /* 0x000fc80000000000 */
[----:B------:R-:W2:Y:S01]  /*0470*/  MUFU.SQRT R25, R22 ;  /* 0x0000001600197308 */ /* 0x000ea20000002000 */
[C---:B-1----:R-:W-:Y:S02]  /*0480*/  FSETP.GT.AND P0, PT, R20.reuse, 8.50705917302346158658e+37, PT ;  /* 0x7e8000001400780b */ /* 0x042fe40003f04000 */
[----:B------:R-:W-:Y:S01]  /*0490*/  FSETP.GEU.AND P1, PT, R20, 1.175494350822287508e-38, PT ;  /* 0x008000001400780b */ /* 0x000fe20003f2e000 */
[----:B------:R-:W-:Y:S02]  /*04a0*/  IMAD.MOV.U32 R21, RZ, RZ, 0x3e800000 ;  /* 0x3e800000ff157424 */ /* 0x000fe400078e00ff */
[----:B------:R-:W-:Y:S01]  /*04b0*/  FADD R27, R27, 9.9999997473787516356e-06 ;  /* 0x3727c5ac1b1b7421 */ /* 0x000fe20000000000 */
[----:B------:R-:W-:Y:S02]  /*04c0*/  FADD R24, R24, 9.9999997473787516356e-06 ;  /* 0x3727c5ac18187421 */ /* 0x000fe40000000000 */
[----:B------:R-:W-:Y:S01]  /*04d0*/  FSEL R26, R21, 1, P0 ;  /* 0x3f800000151a7808 */ /* 0x000fe20000000000 */
[----:B------:R-:W-:-:S02]  /*04e0*/  FADD R7, -R23, R7 ;  /* 0x0000000717077221 */ /* 0x000fc40000000100 */
[----:B------:R-:W1:Y:S02]  /*04f0*/  MUFU.SQRT R27, R27 ;  /* 0x0000001b001b7308 */ /* 0x000e640000002000 */
[----:B------:R-:W-:Y:S01]  /*0500*/  @P0 FMUL R20, R20, 0.25 ;  /* 0x3e80000014140820 */ /* 0x000fe20000400000 */
[C---:B------:R-:W-:Y:S01]  /*0510*/  FADD R11, -R23.reuse, R11 ;  /* 0x0000000b170b7221 */ /* 0x040fe20000000100 */
[C---:B------:R-:W-:Y:S01]  /*0520*/  FADD R15, -R23.reuse, R15 ;  /* 0x0000000f170f7221 */ /* 0x040fe20000000100 */
[----:B------:R-:W-:Y:S01]  /*0530*/  FADD R19, -R23, R19 ;  /* 0x0000001317137221 */ /* 0x000fe20000000100 */
[----:B------:R-:W-:Y:S01]  /*0540*/  @!P1 FMUL R20, R20, 16777216 ;  /* 0x4b80000014149820 */ /* 0x000fe20000400000 */
[----:B------:R-:W-:Y:S01]  /*0550*/  @!P1 FMUL R26, R26, 16777216 ;  /* 0x4b8000001a1a9820 */ /* 0x000fe20000400000 */
[----:B------:R-:W3:Y:S01]  /*0560*/  MUFU.SQRT R23, R24 ;  /* 0x0000001800177308 */ /* 0x000ee20000002000 */
[C---:B--2---:R-:W-:Y:S02]  /*0570*/  FSETP.GT.AND P1, PT, R25.reuse, 8.50705917302346158658e+37, PT ;  /* 0x7e8000001900780b */ /* 0x044fe40003f24000 */
[----:B------:R-:W-:-:S05]  /*0580*/  FSETP.GEU.AND P4, PT, R25, 1.175494350822287508e-38, PT ;  /* 0x008000001900780b */ /* 0x000fca0003f8e000 */
[----:B------:R-:W2:Y:S01]  /*0590*/  MUFU.RCP R20, R20 ;  /* 0x0000001400147308 */ /* 0x000ea20000001000 */
[----:B-1----:R-:W-:-:S05]  /*05a0*/  FSETP.GT.AND P2, PT, R27, 8.50705917302346158658e+37, PT ;  /* 0x7e8000001b00780b */ /* 0x002fca0003f44000 */
[----:B------:R-:W-:Y:S01]  /*05b0*/  @P1 FMUL R25, R25, 0.25 ;  /* 0x3e80000019191820 */ /* 0x000fe20000400000 */
[----:B---3--:R-:W-:Y:S02]  /*05c0*/  FSETP.GT.AND P0, PT, R23, 8.50705917302346158658e+37, PT ;  /* 0x7e8000001700780b */ /* 0x008fe40003f04000 */
[----:B------:R-:W-:Y:S01]  /*05d0*/  FSETP.GEU.AND P5, PT, R27, 1.175494350822287508e-38, PT ;  /* 0x008000001b00780b */ /* 0x000fe20003fae000 */
[----:B------:R-:W-:Y:S01]  /*05e0*/  @!P4 FMUL R25, R25, 16777216 ;  /* 0x4b8000001919c820 */ /* 0x000fe20000400000 */
[----:B------:R-:W-:Y:S01]  /*05f0*/  FSETP.GEU.AND P3, PT, R23, 1.175494350822287508e-38, PT ;  /* 0x008000001700780b */ /* 0x000fe20003f6e000 */
[----:B--2---:R-:W-:-:S04]  /*0600*/  FMUL R26, R20, R26 ;  /* 0x0000001a141a7220 */ /* 0x004fc80000400000 */
[----:B------:R-:W1:Y:S01]  /*0610*/  MUFU.RCP R25, R25 ;  /* 0x0000001900197308 */ /* 0x000e620000001000 */
[----:B------:R-:W-:Y:S01]  /*0620*/  @P2 FMUL R27, R27, 0.25 ;  /* 0x3e8000001b1b2820 */ /* 0x000fe20000400000 */
[C---:B------:R-:W-:Y:S02]  /*0630*/  FMUL R22, R26.reuse, R13 ;  /* 0x0000000d1a167220 */ /* 0x040fe40000400000 */
[----:B------:R-:W-:Y:S01]  /*0640*/  @P0 FMUL R23, R23, 0.25 ;  /* 0x3e80000017170820 */ /* 0x000fe20000400000 */
[----:B------:R-:W-:Y:S01]  /*0650*/  FSEL R13, R21, 1, P1 ;  /* 0x3f800000150d7808 */ /* 0x000fe20000800000 */
[----:B------:R-:W-:Y:S01]  /*0660*/  @!P5 FMUL R27, R27, 16777216 ;  /* 0x4b8000001b1bd820 */ /* 0x000fe20000400000 */
[C---:B------:R-:W-:Y:S01]  /*0670*/  FMUL R24, R26.reuse, R9 ;  /* 0x000000091a187220 */ /* 0x040fe20000400000 */
[----:B------:R-:W-:Y:S01]  /*0680*/  @!P3 FMUL R23, R23, 16777216 ;  /* 0x4b8000001717b820 */ /* 0x000fe20000400000 */
[C---:B------:R-:W-:Y:S01]  /*0690*/  FMUL R20, R26.reuse, R17 ;  /* 0x000000111a147220 */ /* 0x040fe20000400000 */
[----:B------:R-:W-:Y:S01]  /*06a0*/  @!P4 FMUL R13, R13, 16777216 ;  /* 0x4b8000000d0dc820 */ /* 0x000fe20000400000 */
[----:B------:R-:W2:Y:S01]  /*06b0*/  MUFU.RCP R9, R27 ;  /* 0x0000001b00097308 */ /* 0x000ea20000001000 */
[----:B------:R-:W-:-:S02]  /*06c0*/  FMUL R26, R26, R5 ;  /* 0x000000051a1a7220 */ /* 0x000fc40000400000 */
[----:B-1----:R-:W-:Y:S01]  /*06d0*/  FMUL R25, R25, R13 ;  /* 0x0000000d19197220 */ /* 0x002fe20000400000 */
[----:B------:R-:W-:-:S04]  /*06e0*/  FSEL R13, R21, 1, P0 ;  /* 0x3f800000150d7808 */ /* 0x000fc80000000000 */
[----:B------:R1:W3:Y:S01]  /*06f0*/  MUFU.RCP R5, R23 ;  /* 0x0000001700057308 */ /* 0x0002e20000001000 */
[----:B------:R-:W-:Y:S01]  /*0700*/  FSEL R21, R21, 1, P2 ;  /* 0x3f80000015157808 */ /* 0x000fe20001000000 */
[----:B------:R-:W-:-:S04]  /*0710*/  @!P3 FMUL R13, R13, 16777216 ;  /* 0x4b8000000d0db820 */ /* 0x000fc80000400000 */
[----:B------:R-:W-:Y:S01]  /*0720*/  @!P5 FMUL R21, R21, 16777216 ;  /* 0x4b8000001515d820 */ /* 0x000fe20000400000 */
[----:B------:R-:W-:-:S03]  /*0730*/  FMUL R17, R25, R14 ;  /* 0x0000000e19117220 */ /* 0x000fc60000400000 */
[----:B--2---:R-:W-:Y:S01]  /*0740*/  FMUL R9, R9, R21 ;  /* 0x0000001509097220 */ /* 0x004fe20000400000 */
[C---:B------:R-:W-:Y:S01]  /*0750*/  FMUL R21, R25.reuse, R10 ;  /* 0x0000000a19157220 */ /* 0x040fe20000400000 */
[----:B-1----:R-:W-:Y:S01]  /*0760*/  FMUL R23, R25, R6 ;  /* 0x0000000619177220 */ /* 0x002fe20000400000 */
[----:B---3--:R-:W-:Y:S01]  /*0770*/  FMUL R5, R5, R13 ;  /* 0x0000000d05057220 */ /* 0x008fe20000400000 */
[----:B------:R-:W-:Y:S01]  /*0780*/  FMUL R13, R25, R18 ;  /* 0x00000012190d7220 */ /* 0x000fe20000400000 */
[C---:B------:R-:W-:Y:S01]  /*0790*/  FMUL R14, R9.reuse, R19 ;  /* 0x00000013090e7220 */ /* 0x040fe20000400000 */
[C---:B------:R-:W-:Y:S01]  /*07a0*/  FMUL R18, R9.reuse, R15 ;  /* 0x0000000f09127220 */ /* 0x040fe20000400000 */
[C---:B------:R-:W-:Y:S01]  /*07b0*/  FMUL R15, R9.reuse, R11 ;  /* 0x0000000b090f7220 */ /* 0x040fe20000400000 */
[----:B------:R-:W-:Y:S01]  /*07c0*/  FMUL R19, R9, R7 ;  /* 0x0000000709137220 */ /* 0x000fe20000400000 */
[----:B------:R-:W1:Y:S08]  /*07d0*/  LDC.64 R10, c[0x0][0x230] ;  /* 0x00008c00ff0a7b82 */ /* 0x000e700000000a00 */
[----:B------:R-:W2:Y:S01]  /*07e0*/  LDC.64 R6, c[0x0][0x228] ;  /* 0x00008a00ff067b82 */ /* 0x000ea20000000a00 */
[C---:B------:R-:W-:Y:S01]  /*07f0*/  FMUL R27, R5.reuse, R12 ;  /* 0x0000000c051b7220 */ /* 0x040fe20000400000 */
[C---:B------:R-:W-:Y:S01]  /*0800*/  FMUL R25, R5.reuse, R16 ;  /* 0x0000001005197220 */ /* 0x040fe20000400000 */
[----:B------:R-:W-:Y:S01]  /*0810*/  FMUL R12, R5, R4 ;  /* 0x00000004050c7220 */ /* 0x000fe20000400000 */
[----:B-1----:R-:W-:-:S04]  /*0820*/  IMAD.WIDE R10, R29, 0x4, R10 ;  /* 0x000000041d0a7825 */ /* 0x002fc800078e020a */
[----:B--2---:R-:W-:-:S04]  /*0830*/  IMAD.WIDE R6, R29, 0x4, R6 ;  /* 0x000000041d067825 */ /* 0x004fc800078e0206 */
[----:B------:R-:W-:Y:S02]  /*0840*/  FMUL R29, R5, R8 ;  /* 0x00000008051d7220 */ /* 0x000fe40000400000 */
[----:B------:R-:W2:Y:S04]  /*0850*/  LDG.E.EL.128 R8, desc[UR6][R10.64] ;  /* 0x000000060a087981 */ /* 0x000ea8000c2e1d00 */
[----:B------:R-:W2:Y:S01]  /*0860*/  LDG.E.EL.128 R4, desc[UR6][R6.64] ;  /* 0x0000000606047981 */ /* 0x000ea2000c2e1d00 */
[----:B------:R-:W1:Y:S01]  /*0870*/  S2UR UR5, SR_CgaCtaId ;  /* 0x00000000000579c3 */ /* 0x000e620000008800 */
[----:B------:R-:W-:Y:S02]  /*0880*/  UMOV UR4, 0x400 ;  /* 0x0000040000047882 */ /* 0x000fe40000000000 */
[----:B-1----:R-:W-:Y:S01]  /*0890*/  UPRMT UR4, UR5, 0x654, UR4 ;  /* 0x0000065405047896 */ /* 0x002fe20008000004 */
[C-C-:B--2---:R-:W-:Y:S01]  /*08a0*/  FFMA R26, R5.reuse, R26, R9.reuse ;  /* 0x0000001a051a7223 */ /* 0x144fe20000000009 */
[C-C-:B------:R-:W-:Y:S01]  /*08b0*/  FFMA R24, R5.reuse, R24, R9.reuse ;  /* 0x0000001805187223 */ /* 0x140fe20000000009 */
[C-C-:B------:R-:W-:Y:S01]  /*08c0*/  FFMA R22, R5.reuse, R22, R9.reuse ;  /* 0x0000001605167223 */ /* 0x140fe20000000009 */
[----:B------:R-:W-:Y:S01]  /*08d0*/  FFMA R20, R5, R20, R9 ;  /* 0x0000001405147223 */ /* 0x000fe20000000009 */
[----:B------:R-:W-:Y:S01]  /*08e0*/  LOP3.LUT R5, R3, 0x8, RZ, 0xfc, !PT ;  /* 0x0000000803057812 */ /* 0x000fe200078efcff */
[C-C-:B------:R-:W-:Y:S01]  /*08f0*/  FFMA R19, R7.reuse, R19, R11.reuse ;  /* 0x0000001307137223 */ /* 0x140fe2000000000b */
[C-C-:B------:R-:W-:Y:S01]  /*0900*/  FFMA R15, R7.reuse, R15, R11.reuse ;  /* 0x0000000f070f7223 */ /* 0x140fe2000000000b */
[C-C-:B------:R-:W-:Y:S01]  /*0910*/  FFMA R18, R7.reuse, R18, R11.reuse ;  /* 0x0000001207127223 */ /* 0x140fe2000000000b */
[----:B------:R-:W-:Y:S01]  /*0920*/  FFMA R14, R7, R14, R11 ;  /* 0x0000000e070e7223 */ /* 0x000fe2000000000b */
[C-C-:B------:R-:W-:Y:S01]  /*0930*/  FFMA R23, R6.reuse, R23, R10.reuse ;  /* 0x0000001706177223 */ /* 0x140fe2000000000a */
[C-C-:B------:R-:W-:Y:S01]  /*0940*/  FFMA R21, R6.reuse, R21, R10.reuse ;  /* 0x0000001506157223 */ /* 0x140fe2000000000a */
[C-C-:B------:R-:W-:Y:S01]  /*0950*/  FFMA R17, R6.reuse, R17, R10.reuse ;  /* 0x0000001106117223 */ /* 0x140fe2000000000a */
[----:B------:R-:W-:Y:S01]  /*0960*/  FFMA R13, R6, R13, R10 ;  /* 0x0000000d060d7223 */ /* 0x000fe2000000000a */
[----:B------:R-:W-:-:S02]  /*0970*/  LOP3.LUT R7, R2, 0xfc, RZ, 0xc0, !PT ;  /* 0x000000fc02077812 */ /* 0x000fc400078ec0ff */
[----:B------:R-:W-:Y:S02]  /*0980*/  LEA.HI R6, R0, R5, RZ, 0x8 ;  /* 0x0000000500067211 */ /* 0x000fe400078f40ff */
[----:B------:R-:W-:Y:S01]  /*0990*/  LOP3.LUT R9, R3, 0x4, RZ, 0xfc, !PT ;  /* 0x0000000403097812 */ /* 0x000fe200078efcff */
[C-C-:B------:R-:W-:Y:S01]  /*09a0*/  FFMA R12, R4.reuse, R12, R8.reuse ;  /* 0x0000000c040c7223 */ /* 0x140fe20000000008 */
[C-C-:B------:R-:W-:Y:S01]  /*09b0*/  FFMA R29, R4.reuse, R29, R8.reuse ;  /* 0x0000001d041d7223 */ /* 0x140fe20000000008 */
[C-C-:B------:R-:W-:Y:S01]  /*09c0*/  FFMA R27, R4.reuse, R27, R8.reuse ;  /* 0x0000001b041b7223 */ /* 0x140fe20000000008 */
[----:B------:R-:W-:Y:S01]  /*09d0*/  FFMA R25, R4, R25, R8 ;  /* 0x0000001904197223 */ /* 0x000fe20000000008 */
[----:B------:R-:W-:Y:S02]  /*09e0*/  PRMT R28, R7, 0x6540, R28 ;  /* 0x00006540071c7816 */ /* 0x000fe4000000001c */
[----:B------:R-:W-:Y:S02]  /*09f0*/  LOP3.LUT R4, R6, 0xffff00, RZ, 0xc0, !PT ;  /* 0x00ffff0006047812 */ /* 0x000fe400078ec0ff */
[----:B------:R-:W-:-:S03]  /*0a00*/  LEA.HI R7, R0, R9, RZ, 0x8 ;  /* 0x0000000900077211 */ /* 0x000fc600078f40ff */
[----:B------:R-:W-:Y:S01]  /*0a10*/  IMAD.IADD R5, R5, 0x1, -R4 ;  /* 0x0000000105057824 */ /* 0x000fe200078e0a04 */
[----:B------:R-:W-:Y:S02]  /*0a20*/  LOP3.LUT R8, R7, 0xffff00, RZ, 0xc0, !PT ;  /* 0x00ffff0007087812 */ /* 0x000fe400078ec0ff */
[----:B------:R-:W-:-:S03]  /*0a30*/  LEA.HI R4, R0, R3, RZ, 0x8 ;  /* 0x0000000300047211 */ /* 0x000fc600078f40ff */
[----:B------:R-:W-:Y:S01]  /*0a40*/  IMAD.IADD R9, R9, 0x1, -R8 ;  /* 0x0000000109097824 */ /* 0x000fe200078e0a08 */
[C---:B------:R-:W-:Y:S02]  /*0a50*/  LOP3.LUT R8, R4.reuse, 0xffff00, RZ, 0xc0, !PT ;  /* 0x00ffff0004087812 */ /* 0x040fe400078ec0ff */
[----:B------:R-:W-:-:S03]  /*0a60*/  SHF.L.U32 R4, R4, 0xa, RZ ;  /* 0x0000000a04047819 */ /* 0x000fc600000006ff */
[----:B------:R-:W-:Y:S01]  /*0a70*/  IMAD.IADD R11, R3, 0x1, -R8 ;  /* 0x00000001030b7824 */ /* 0x000fe200078e0a08 */
[----:B------:R-:W-:-:S03]  /*0a80*/  LOP3.LUT R8, R4, 0xfffc0000, RZ, 0xc0, !PT ;  /* 0xfffc000004087812 */ /* 0x000fc600078ec0ff */
[----:B------:R-:W-:-:S04]  /*0a90*/  IMAD R4, R11, 0x100, R28 ;  /* 0x000001000b047824 */ /* 0x000fc800078e021c */
[----:B------:R-:W-:Y:S02]  /*0aa0*/  IMAD.IADD R4, R4, 0x1, R8 ;  /* 0x0000000104047824 */ /* 0x000fe400078e0208 */
[----:B------:R-:W1:Y:S01]  /*0ab0*/  S2R R8, SR_TID.X ;  /* 0x0000000000087919 */ /* 0x000e620000002100 */
[----:B------:R-:W-:Y:S02]  /*0ac0*/  IMAD.SHL.U32 R6, R6, 0x400, RZ ;  /* 0x0000040006067824 */ /* 0x000fe400078e00ff */
[----:B------:R-:W-:Y:S01]  /*0ad0*/  IMAD.SHL.U32 R7, R7, 0x400, RZ ;  /* 0x0000040007077824 */ /* 0x000fe200078e00ff */
[----:B------:R-:W-:Y:S02]  /*0ae0*/  LOP3.LUT R3, R3, 0xc, RZ, 0xfc, !PT ;  /* 0x0000000c03037812 */ /* 0x000fe400078efcff */
[----:B------:R-:W-:Y:S01]  /*0af0*/  LOP3.LUT R10, R6, 0xfffc0000, RZ, 0xc0, !PT ;  /* 0xfffc0000060a7812 */ /* 0x000fe200078ec0ff */
[--C-:B------:R-:W-:Y:S01]  /*0b00*/  IMAD R6, R9, 0x100, R28.reuse ;  /* 0x0000010009067824 */ /* 0x100fe200078e021c */
[----:B------:R-:W-:Y:S01]  /*0b10*/  LOP3.LUT R7, R7, 0xfffc0000, RZ, 0xc0, !PT ;  /* 0xfffc000007077812 */ /* 0x000fe200078ec0ff */
[----:B------:R-:W-:Y:S01]  /*0b20*/  IMAD R5, R5, 0x100, R28 ;  /* 0x0000010005057824 */ /* 0x000fe200078e021c */
[----:B------:R-:W-:-:S02]  /*0b30*/  LEA.HI R0, R0, R3, RZ, 0x8 ;  /* 0x0000000300007211 */ /* 0x000fc400078f40ff */
[----:B------:R-:W-:Y:S01]  /*0b40*/  IADD3 R6, R6, R7, RZ ;  /* 0x0000000706067210 */ /* 0x000fe20007ffe0ff */
[----:B------:R-:W-:Y:S01]  /*0b50*/  IMAD.IADD R5, R5, 0x1, R10 ;  /* 0x0000000105057824 */ /* 0x000fe200078e020a */
[----:B------:R-:W-:-:S04]  /*0b60*/  FSETP.GEU.AND P0, PT, R12, RZ, PT ;  /* 0x000000ff0c00720b */ /* 0x000fc80003f0e000 */
[----:B------:R-:W-:Y:S01]  /*0b70*/  FSEL R11, R12, RZ, P0 ;  /* 0x000000ff0c0b7208 */ /* 0x000fe20000000000 */
[----:B-1----:R-:W-:Y:S01]  /*0b80*/  IMAD.SHL.U32 R7, R8, 0x400, RZ ;  /* 0x0000040008077824 */ /* 0x002fe200078e00ff */
[----:B------:R-:W-:Y:S02]  /*0b90*/  SHF.R.U32.HI R10, RZ, 0x2, R8 ;  /* 0x00000002ff0a7819 */ /* 0x000fe40000011608 */
[----:B------:R-:W-:Y:S02]  /*0ba0*/  LOP3.LUT R8, R0, 0xffff00, RZ, 0xc0, !PT ;  /* 0x00ffff0000087812 */ /* 0x000fe400078ec0ff */
[----:B------:R-:W-:Y:S02]  /*0bb0*/  SGXT.U32 R10, R10, 0x6 ;  /* 0x000000060a0a781a */ /* 0x000fe40000000000 */
[----:B------:R-:W-:Y:S01]  /*0bc0*/  LOP3.LUT R7, R7, 0xc00, RZ, 0xc0, !PT ;  /* 0x00000c0007077812 */ /* 0x000fe200078ec0ff */
[----:B------:R-:W-:-:S03]  /*0bd0*/  IMAD.IADD R3, R3, 0x1, -R8 ;  /* 0x0000000103037824 */ /* 0x000fc600078e0a08 */
[C---:B------:R-:W-:Y:S02]  /*0be0*/  LOP3.LUT R9, R7.reuse, R10, RZ, 0xfc, !PT ;  /* 0x0000000a07097212 */ /* 0x040fe400078efcff */
[C---:B------:R-:W-:Y:S02]  /*0bf0*/  LEA.HI R8, R7.reuse, UR4, RZ, 0x1a ;  /* 0x0000000407087c11 */ /* 0x040fe4000f8fd0ff */
[C---:B------:R-:W-:Y:S02]  /*0c00*/  LOP3.LUT R10, R7.reuse, 0x100, RZ, 0xfc, !PT ;  /* 0x00000100070a7812 */ /* 0x040fe400078efcff */
[C---:B------:R-:W-:Y:S02]  /*0c10*/  LOP3.LUT R12, R7.reuse, 0x200, RZ, 0xfc, !PT ;  /* 0x00000200070c7812 */ /* 0x040fe400078efcff */
[----:B------:R-:W-:Y:S01]  /*0c20*/  LOP3.LUT R7, R7, 0x300, RZ, 0xfc, !PT ;  /* 0x0000030007077812 */ /* 0x000fe200078efcff */
[----:B------:R-:W-:Y:S01]  /*0c30*/  IMAD R8, R9, 0x4, R8 ;  /* 0x0000000409087824 */ /* 0x000fe200078e0208 */
[----:B------:R-:W-:-:S02]  /*0c40*/  FSETP.GEU.AND P0, PT, R26, RZ, PT ;  /* 0x000000ff1a00720b */ /* 0x000fc40003f0e000 */
[----:B------:R-:W-:Y:S02]  /*0c50*/  LEA.HI R10, R10, UR4, RZ, 0x1a ;  /* 0x000000040a0a7c11 */ /* 0x000fe4000f8fd0ff */
[----:B------:R-:W-:Y:S02]  /*0c60*/  LEA.HI R12, R12, UR4, RZ, 0x1a ;  /* 0x000000040c0c7c11 */ /* 0x000fe4000f8fd0ff */
[----:B------:R-:W-:Y:S02]  /*0c70*/  LEA.HI R16, R7, UR4, RZ, 0x1a ;  /* 0x0000000407107c11 */ /* 0x000fe4000f8fd0ff */
[----:B------:R-:W-:Y:S01]  /*0c80*/  FSEL R26, R26, RZ, P0 ;  /* 0x000000ff1a1a7208 */ /* 0x000fe20000000000 */
[----:B------:R1:W-:Y:S01]  /*0c90*/  STS [R8], R11 ;  /* 0x0000000b08007388 */ /* 0x0003e20000000800 */
[----:B------:R-:W-:Y:S01]  /*0ca0*/  FSETP.GEU.AND P0, PT, R19, RZ, PT ;  /* 0x000000ff1300720b */ /* 0x000fe20003f0e000 */
[----:B------:R-:W-:Y:S01]  /*0cb0*/  IMAD R10, R9, 0x4, R10 ;  /* 0x00000004090a7824 */ /* 0x000fe200078e020a */
[----:B------:R-:W-:Y:S01]  /*0cc0*/  FSETP.GEU.AND P1, PT, R23, RZ, PT ;  /* 0x000000ff1700720b */ /* 0x000fe20003f2e000 */
[----:B-1----:R-:W-:-:S02]  /*0cd0*/  IMAD R11, R9, 0x4, R12 ;  /* 0x00000004090b7824 */ /* 0x002fc400078e020c */
[----:B------:R-:W-:Y:S01]  /*0ce0*/  IMAD R9, R9, 0x4, R16 ;  /* 0x0000000409097824 */ /* 0x000fe200078e0210 */
[----:B------:R-:W-:Y:S02]  /*0cf0*/  FSEL R16, R19, RZ, P0 ;  /* 0x000000ff13107208 */ /* 0x000fe40000000000 */
[----:B------:R-:W-:Y:S02]  /*0d00*/  FSETP.GEU.AND P0, PT, R27, RZ, PT ;  /* 0x000000ff1b00720b */ /* 0x000fe40003f0e000 */
[----:B------:R-:W-:Y:S02]  /*0d10*/  FSEL R12, R23, RZ, P1 ;  /* 0x000000ff170c7208 */ /* 0x000fe40000800000 */
[----:B------:R-:W-:Y:S02]  /*0d20*/  FSETP.GEU.AND P1, PT, R15, RZ, PT ;  /* 0x000000ff0f00720b */ /* 0x000fe40003f2e000 */
[----:B------:R-:W-:Y:S02]  /*0d30*/  FSETP.GEU.AND P4, PT, R29, RZ, PT ;  /* 0x000000ff1d00720b */ /* 0x000fe40003f8e000 */
[----:B------:R-:W-:-:S02]  /*0d40*/  FSETP.GEU.AND P3, PT, R24, RZ, PT ;  /* 0x000000ff1800720b */ /* 0x000fc40003f6e000 */
[----:B------:R-:W-:Y:S02]  /*0d50*/  FSEL R27, R27, RZ, P0 ;  /* 0x000000ff1b1b7208 */ /* 0x000fe40000000000 */
[----:B------:R-:W-:Y:S01]  /*0d60*/  FSETP.GEU.AND P0, PT, R22, RZ, PT ;  /* 0x000000ff1600720b */ /* 0x000fe20003f0e000 */
[----:B------:R1:W-:Y:S01]  /*0d70*/  STS [R10+0x400], R26 ;  /* 0x0004001a0a007388 */ /* 0x0003e20000000800 */
[----:B------:R-:W-:Y:S02]  /*0d80*/  FSETP.GEU.AND P2, PT, R21, RZ, PT ;  /* 0x000000ff1500720b */ /* 0x000fe40003f4e000 */
[----:B------:R-:W-:Y:S02]  /*0d90*/  FSEL R29, R29, RZ, P4 ;  /* 0x000000ff1d1d7208 */ /* 0x000fe40002000000 */
[----:B------:R-:W-:Y:S02]  /*0da0*/  FSEL R7, R24, RZ, P3 ;  /* 0x000000ff18077208 */ /* 0x000fe40001800000 */
[----:B------:R-:W-:-:S02]  /*0db0*/  FSETP.GEU.AND P3, PT, R17, RZ, PT ;  /* 0x000000ff1100720b */ /* 0x000fc40003f6e000 */
[----:B-1----:R-:W-:Y:S02]  /*0dc0*/  FSEL R26, R15, RZ, P1 ;  /* 0x000000ff0f1a7208 */ /* 0x002fe40000800000 */
[----:B------:R-:W-:Y:S02]  /*0dd0*/  FSETP.GEU.AND P1, PT, R25, RZ, PT ;  /* 0x000000ff1900720b */ /* 0x000fe40003f2e000 */
[----:B------:R-:W-:Y:S01]  /*0de0*/  FSEL R15, R22, RZ, P0 ;  /* 0x000000ff160f7208 */ /* 0x000fe20000000000 */
[----:B------:R1:W-:Y:S01]  /*0df0*/  STS [R11+0x800], R12 ;  /* 0x0008000c0b007388 */ /* 0x0003e20000000800 */
[----:B------:R-:W-:Y:S02]  /*0e00*/  FSEL R24, R21, RZ, P2 ;  /* 0x000000ff15187208 */ /* 0x000fe40001000000 */
[----:B------:R-:W-:Y:S01]  /*0e10*/  FSETP.GEU.AND P0, PT, R20, RZ, PT ;  /* 0x000000ff1400720b */ /* 0x000fe20003f0e000 */
[----:B------:R2:W-:Y:S01]  /*0e20*/  STS [R9+0xc00], R16 ;  /* 0x000c001009007388 */ /* 0x0005e20000000800 */
[----:B------:R-:W-:-:S02]  /*0e30*/  FSETP.GEU.AND P2, PT, R18, RZ, PT ;  /* 0x000000ff1200720b */ /* 0x000fc40003f4e000 */
[----:B------:R-:W-:Y:S01]  /*0e40*/  FSEL R25, R25, RZ, P1 ;  /* 0x000000ff19197208 */ /* 0x000fe20000800000 */
[----:B------:R-:W-:Y:S01]  /*0e50*/  STS [R8+0x100], R29 ;  /* 0x0001001d08007388 */ /* 0x000fe20000000800 */
[----:B------:R-:W-:Y:S02]  /*0e60*/  FSETP.GEU.AND P1, PT, R13, RZ, PT ;  /* 0x000000ff0d00720b */ /* 0x000fe40003f2e000 */
[----:B-1----:R-:W-:Y:S01]  /*0e70*/  FSEL R12, R17, RZ, P3 ;  /* 0x000000ff110c7208 */ /* 0x002fe20001800000 */
[----:B------:R1:W-:Y:S01]  /*0e80*/  STS [R10+0x500], R7 ;  /* 0x000500070a007388 */ /* 0x0003e20000000800 */
[----:B------:R-:W-:Y:S02]  /*0e90*/  FSEL R17, R20, RZ, P0 ;  /* 0x000000ff14117208 */ /* 0x000fe40000000000 */
[----:B------:R-:W-:Y:S01]  /*0ea0*/  FSEL R18, R18, RZ, P2 ;  /* 0x000000ff12127208 */ /* 0x000fe20001000000 */
[----:B------:R-:W-:Y:S01]  /*0eb0*/  STS [R11+0x900], R24 ;  /* 0x000900180b007388 */ /* 0x000fe20000000800 */
[----:B------:R-:W-:Y:S01]  /*0ec0*/  FSETP.GEU.AND P0, PT, R14, RZ, PT ;  /* 0x000000ff0e00720b */ /* 0x000fe20003f0e000 */
[----:B------:R-:W3:Y:S02]  /*0ed0*/  LDC.64 R20, c[0x0][0x238] ;  /* 0x00008e00ff147b82 */ /* 0x000ee40000000a00 */
[----:B------:R-:W-:Y:S01]  /*0ee0*/  STS [R9+0xd00], R26 ;  /* 0x000d001a09007388 */ /* 0x000fe20000000800 */
[----:B--2---:R-:W-:-:S03]  /*0ef0*/  FSEL R16, R13, RZ, P1 ;  /* 0x000000ff0d107208 */ /* 0x004fc60000800000 */
[----:B------:R-:W-:Y:S01]  /*0f00*/  STS [R8+0x200], R27 ;  /* 0x0002001b08007388 */ /* 0x000fe20000000800 */
[----:B------:R-:W-:-:S03]  /*0f10*/  FSEL R14, R14, RZ, P0 ;  /* 0x000000ff0e0e7208 */ /* 0x000fc60000000000 */
[----:B------:R2:W-:Y:S04]  /*0f20*/  STS [R10+0x600], R15 ;  /* 0x0006000f0a007388 */ /* 0x0005e80000000800 */
[----:B------:R-:W-:Y:S04]  /*0f30*/  STS [R11+0xa00], R12 ;  /* 0x000a000c0b007388 */ /* 0x000fe80000000800 */
[----:B------:R-:W-:Y:S01]  /*0f40*/  STS [R9+0xe00], R18 ;  /* 0x000e001209007388 */ /* 0x000fe20000000800 */
[----:B-1----:R-:W-:-:S03]  /*0f50*/  LOP3.LUT R7, R2, 0x3fc, RZ, 0xc0, !PT ;  /* 0x000003fc02077812 */ /* 0x002fc600078ec0ff */
[----:B------:R1:W-:Y:S04]  /*0f60*/  STS [R8+0x300], R25 ;  /* 0x0003001908007388 */ /* 0x0003e80000000800 */
[----:B------:R4:W-:Y:S04]  /*0f70*/  STS [R10+0x700], R17 ;  /* 0x000700110a007388 */ /* 0x0009e80000000800 */
[----:B------:R-:W-:Y:S04]  /*0f80*/  STS [R11+0xb00], R16 ;  /* 0x000b00100b007388 */ /* 0x000fe80000000800 */
[----:B------:R-:W-:Y:S01]  /*0f90*/  STS [R9+0xf00], R14 ;  /* 0x000f000e09007388 */ /* 0x000fe20000000800 */
[----:B------:R-:W-:-:S02]  /*0fa0*/  LOP3.LUT R13, R7, 0x400, RZ, 0xfc, !PT ;  /* 0x00000400070d7812 */ /* 0x000fc400078efcff */
[----:B--2---:R-:W-:Y:S02]  /*0fb0*/  LOP3.LUT R15, R7, 0x800, RZ, 0xfc, !PT ;  /* 0x00000800070f7812 */ /* 0x004fe400078efcff */
[----:B------:R-:W-:Y:S02]  /*0fc0*/  SHF.R.U32.HI R19, RZ, 0x8, R2 ;  /* 0x00000008ff137819 */ /* 0x000fe40000011602 */
[----:B-1----:R-:W-:Y:S02]  /*0fd0*/  SHF.R.U32.HI R8, RZ, 0x6, R13 ;  /* 0x00000006ff087819 */ /* 0x002fe4000001160d */
[----:B------:R-:W-:Y:S02]  /*0fe0*/  SHF.R.U32.HI R15, RZ, 0x6, R15 ;  /* 0x00000006ff0f7819 */ /* 0x000fe4000001160f */
[----:B------:R-:W-:Y:S02]  /*0ff0*/  SGXT.U32 R13, R19, 0x2 ;  /* 0x00000002130d781a */ /* 0x000fe40000000000 */
[----:B----4-:R-:W-:-:S02]  /*1000*/  LOP3.LUT R10, R8, 0x1c, RZ, 0xc0, !PT ;  /* 0x0000001c080a7812 */ /* 0x010fc400078ec0ff */
[----:B------:R-:W-:Y:S02]  /*1010*/  LOP3.LUT R15, R15, 0x2c, RZ, 0xc0, !PT ;  /* 0x0000002c0f0f7812 */ /* 0x000fe400078ec0ff */
[----:B------:R-:W-:Y:S01]  /*1020*/  LOP3.LUT R2, R13, 0x3fc, R2, 0xf8, !PT ;  /* 0x000003fc0d027812 */ /* 0x000fe200078ef802 */
[----:B------:R-:W-:Y:S01]  /*1030*/  VIADD R10, R10, UR4 ;  /* 0x000000040a0a7c36 */ /* 0x000fe20008000000 */
[----:B------:R-:W-:Y:S01]  /*1040*/  LEA R8, R13, UR4, 0x2 ;  /* 0x000000040d087c11 */ /* 0x000fe2000f8e10ff */
[----:B------:R-:W-:Y:S01]  /*1050*/  VIADD R12, R15, UR4 ;  /* 0x000000040f0c7c36 */ /* 0x000fe20008000000 */
[----:B------:R-:W-:Y:S01]  /*1060*/  LEA R2, R2, UR4, 0x2 ;  /* 0x0000000402027c11 */ /* 0x000fe2000f8e10ff */
[C---:B------:R-:W-:Y:S01]  /*1070*/  IMAD R23, R7.reuse, 0x4, R10 ;  /* 0x0000000407177824 */ /* 0x040fe200078e020a */
[----:B------:R-:W-:Y:S01]  /*1080*/  BAR.SYNC.DEFER_BLOCKING 0x0 ;  /* 0x0000000000007b1d */ /* 0x000fe20000010000 */
[C---:B------:R-:W-:Y:S01]  /*1090*/  LEA R22, R7.reuse, R8, 0x2 ;  /* 0x0000000807167211 */ /* 0x040fe200078e10ff */
[----:B------:R-:W-:-:S04]  /*10a0*/  IMAD R26, R7, 0x4, R12 ;  /* 0x00000004071a7824 */ /* 0x000fc800078e020c */
[----:B------:R1:W-:Y:S04]  /*10b0*/  LDS R8, [R2] ;  /* 0x0000000002087984 */ /* 0x0003e80000000800 */
[----:B------:R-:W-:Y:S04]  /*10c0*/  LDS R9, [R22+0x4] ;  /* 0x0000040016097984 */ /* 0x000fe80000000800 */
[----:B------:R-:W-:Y:S04]  /*10d0*/  LDS R10, [R22+0x8] ;  /* 0x00000800160a7984 */ /* 0x000fe80000000800 */
[----:B------:R-:W2:Y:S04]  /*10e0*/  LDS R11, [R22+0xc] ;  /* 0x00000c00160b7984 */ /* 0x000ea80000000800 */
[----:B------:R-:W-:Y:S04]  /*10f0*/  LDS R12, [R23+0x1000] ;  /* 0x00100000170c7984 */ /* 0x000fe80000000800 */
[----:B------:R-:W-:Y:S04]  /*1100*/  LDS R13, [R23+0x1004] ;  /* 0x00100400170d7984 */ /* 0x000fe80000000800 */
[----:B------:R-:W-:Y:S04]  /*1110*/  LDS R14, [R23+0x1008] ;  /* 0x00100800170e7984 */ /* 0x000fe80000000800 */
[----:B------:R3:W4:Y:S04]  /*1120*/  LDS R15, [R23+0x100c] ;  /* 0x00100c00170f7984 */ /* 0x0007280000000800 */
[----:B------:R-:W-:Y:S04]  /*1130*/  LDS R16, [R26+0x2000] ;  /* 0x002000001a107984 */ /* 0x000fe80000000800 */
[----:B------:R-:W-:Y:S04]  /*1140*/  LDS R17, [R26+0x2004] ;  /* 0x002004001a117984 */ /* 0x000fe80000000800 */
[----:B------:R-:W-:Y:S04]  /*1150*/  LDS R18, [R26+0x2008] ;  /* 0x002008001a127984 */ /* 0x000fe80000000800 */
[----:B------:R-:W5:Y:S01]  /*1160*/  LDS R19, [R26+0x200c] ;  /* 0x00200c001a137984 */ /* 0x000f620000000800 */
[----:B------:R-:W-:-:S02]  /*1170*/  ISETP.GE.AND P0, PT, R28, 0x100, PT ;  /* 0x000001001c00780c */ /* 0x000fc40003f06270 */
[----:B-1----:R-:W-:Y:S01]  /*1180*/  LOP3.LUT R2, R7, 0xc00, RZ, 0xfc, !PT ;  /* 0x00000c0007027812 */ /* 0x002fe200078efcff */
[----:B---3--:R-:W-:-:S03]  /*1190*/  IMAD.WIDE R22, R4, 0x4, R20 ;  /* 0x0000000404167825 */ /* 0x008fc600078e0214 */
[----:B------:R-:W-:Y:S01]  /*11a0*/  SHF.R.U32.HI R2, RZ, 0x6, R2 ;  /* 0x00000006ff027819 */ /* 0x000fe20000011602 */
[----:B------:R-:W-:-:S03]  /*11b0*/  IMAD.WIDE R24, R6, 0x4, R20 ;  /* 0x0000000406187825 */ /* 0x000fc600078e0214 */
[----:B------:R-:W-:Y:S01]  /*11c0*/  LOP3.LUT R2, R2, 0x3c, RZ, 0xc0, !PT ;  /* 0x0000003c02027812 */ /* 0x000fe200078ec0ff */
[----:B------:R-:W-:Y:S02]  /*11d0*/  IMAD.WIDE R4, R5, 0x4, R20 ;  /* 0x0000000405047825 */ /* 0x000fe400078e0214 */
[----:B--2---:R1:W-:Y:S02]  /*11e0*/  @!P0 STG.E.128 desc[UR6][R22.64], R8 ;  /* 0x0000000816008986 */ /* 0x0043e4000c101d06 */
[----:B------:R-:W-:-:S04]  /*11f0*/  VIADD R2, R2, UR4 ;  /* 0x0000000402027c36 */ /* 0x000fc80008000000 */
[----:B------:R-:W-:Y:S01]  /*1200*/  IMAD R2, R7, 0x4, R2 ;  /* 0x0000000407027824 */ /* 0x000fe200078e0202 */
[----:B----4-:R1:W-:Y:S04]  /*1210*/  @!P0 STG.E.128 desc[UR6][R24.64], R12 ;  /* 0x0000000c18008986 */ /* 0x0103e8000c101d06 */
[----:B-----5:R1:W-:Y:S01]  /*1220*/  @!P0 STG.E.128 desc[UR6][R4.64], R16 ;  /* 0x0000001004008986 */ /* 0x0203e2000c101d06 */
[----:B------:R-:W-:Y:S05]  /*1230*/  @P0 EXIT ;  /* 0x000000000000094d */ /* 0x000fea0003800000 */
[----:B-1----:R-:W-:Y:S01]  /*1240*/  LDS R4, [R2+0x3000] ;  /* 0x0030000002047984 */ /* 0x002fe20000000800 */
[----:B------:R-:W-:Y:S02]  /*1250*/  IMAD.SHL.U32 R0, R0, 0x400, RZ ;  /* 0x0000040000007824 */ /* 0x000fe400078e00ff */
[----:B------:R-:W-:Y:S01]  /*1260*/  IMAD R3, R3, 0x100, R28 ;  /* 0x0000010003037824 */ /* 0x000fe200078e021c */
[----:B------:R-:W-:Y:S02]  /*1270*/  LDS R5, [R2+0x3004] ;  /* 0x0030040002057984 */ /* 0x000fe40000000800 */
[----:B------:R-:W-:Y:S02]  /*1280*/  LOP3.LUT R0, R0, 0xfffc0000, RZ, 0xc0, !PT ;  /* 0xfffc000000007812 */ /* 0x000fe400078ec0ff */
[----:B------:R-:W-:Y:S03]  /*1290*/  LDS R6, [R2+0x3008] ;  /* 0x0030080002067984 */ /* 0x000fe60000000800 */
[----:B------:R-:W-:Y:S01]  /*12a0*/  IMAD.IADD R3, R3, 0x1, R0 ;  /* 0x0000000103037824 */ /* 0x000fe200078e0200 */
[----:B------:R-:W0:Y:S03]  /*12b0*/  LDS R7, [R2+0x300c] ;  /* 0x00300c0002077984 */ /* 0x000e260000000800 */
[----:B------:R-:W-:-:S05]  /*12c0*/  IMAD.WIDE R20, R3, 0x4, R20 ;  /* 0x0000000403147825 */ /* 0x000fca00078e0214 */
[----:B0-----:R-:W-:Y:S01]  /*12d0*/  STG.E.128 desc[UR6][R20.64], R4 ;  /* 0x0000000414007986 */ /* 0x001fe2000c101d06 */
[----:B------:R-:W-:Y:S05]  /*12e0*/  EXIT ;  /* 0x000000000000794d */ /* 0x000fea0003800000 */
.L_x_0:
[----:B------:R-:W-:-:S00]  /*12f0*/  BRA `(.L_x_0) ;  /* 0xfffffffc00fc7947 */ /* 0x000fc0000383ffff */
[----:B------:R-:W-:-:S00]  /*1300*/  NOP ;  /* 0x0000000000007918 */ /* 0x000fc00000000000 */
[----:B------:R-:W-:-:S00]  /*1310*/  NOP ;  /* 0x0000000000007918 */ /* 0x000fc00000000000 */
[----:B------:R-:W-:-:S00]  /*1320*/  NOP ;  /* 0x0000000000007918 */ /* 0x000fc00000000000 */
[----:B------:R-:W-:-:S00]  /*1330*/  NOP ;  /* 0x0000000000007918 */ /* 0x000fc00000000000 */
[----:B------:R-:W-:-:S00]  /*1340*/  NOP ;  /* 0x0000000000007918 */ /* 0x000fc00000000000 */
[----:B------:R-:W-:-:S00]  /*1350*/  NOP ;  /* 0x0000000000007918 */ /* 0x000fc00000000000 */
[----:B------:R-:W-:-:S00]  /*1360*/  NOP ;  /* 0x0000000000007918 */ /* 0x000fc00000000000 */
[----:B------:R-:W-:-:S00]  /*1370*/  NOP ;  /* 0x0000000000007918 */ /* 0x000fc00000000000 */
.L_x_1:


//--------------------- .nv.global.init           --------------------------
	.section	.nv.global.init,"aw",@progbits
.nv.global.init:
	.type		_$_str,@object
	.size		_$_str,(_$_str_$_2 - _$_str)
_$_str:
        /*0000*/ 	.byte	0x5f, 0x5f, 0x43, 0x55, 0x44, 0x41, 0x5f, 0x46, 0x54, 0x5a, 0x00
	.type		_$_str_$_2,@object
	.size		_$_str_$_2,(.L_1 - _$_str_$_2)
_$_str_$_2:
        /*000b*/ 	.byte	0x5f, 0x5f, 0x43, 0x55, 0x44, 0x41, 0x5f, 0x50, 0x52, 0x45, 0x43, 0x5f, 0x53, 0x51, 0x52, 0x54
        /*001b*/ 	.byte	0x00
.L_1:


//--------------------- .nv.shared.triton_poi_fused__native_batch_norm_legit_no_training_relu_29 --------------------------
	.section	.nv.shared.triton_poi_fused__native_batch_norm_legit_no_training_relu_29,"aw",@nobits
	.sectionflags	@""
	.align	16
	.zero		1024


//--------------------- .nv.constant0.triton_poi_fused__native_batch_norm_legit_no_training_relu_29 --------------------------
	.section	.nv.constant0.triton_poi_fused__native_batch_norm_legit_no_training_relu_29,"a",@progbits
	.sectionflags	@""
	.align	4
.nv.constant0.triton_poi_fused__native_batch_norm_legit_no_training_relu_29:
	.zero		584
